//
// Generated by NVIDIA NVVM Compiler
//
// Compiler Build ID: CL-36424714
// Cuda compilation tools, release 13.0, V13.0.88
// Based on NVVM 20.0.0
//

.version 9.0
.target sm_100
.address_size 64

	// .globl	_Z6reducePfS_
// _ZZ6reducePfS_E5sdata has been demoted

.visible .entry _Z6reducePfS_(
	.param .u64 .ptr .align 1 _Z6reducePfS__param_0,
	.param .u64 .ptr .align 1 _Z6reducePfS__param_1
)
{
	.reg .pred 	%p<6>;
	.reg .b32 	%r<25>;
	.reg .b32 	%f<10>;
	.reg .b64 	%rd<9>;
	// demoted variable
	.shared .align 4 .b8 _ZZ6reducePfS_E5sdata[128];
	ld.param.u64 	%rd2, [_Z6reducePfS__param_0];
	ld.param.u64 	%rd1, [_Z6reducePfS__param_1];
	cvta.to.global.u64 	%rd3, %rd2;
	mov.u32 	%r1, %ctaid.x;
	mov.u32 	%r8, %nctaid.x;
	mov.u32 	%r2, %tid.x;
	mad.lo.s32 	%r9, %r8, %r2, %r1;
	mul.wide.s32 	%rd4, %r9, 4;
	add.s64 	%rd5, %rd3, %rd4;
	ld.global.f32 	%f3, [%rd5];
	shl.b32 	%r10, %r2, 2;
	mov.u32 	%r11, _ZZ6reducePfS_E5sdata;
	add.s32 	%r12, %r11, %r10;
	st.shared.f32 	[%r12], %f3;
	bar.sync 	0;
	mov.u32 	%r3, %ntid.x;
	setp.lt.u32 	%p1, %r3, 2;
	@%p1 bra 	$L__BB0_8;
	mov.b32 	%r24, 1;
$L__BB0_2:
	shl.b32 	%r5, %r24, 1;
	mul.lo.s32 	%r6, %r5, %r2;
	setp.ge.u32 	%p2, %r6, %r3;
	@%p2 bra 	$L__BB0_7;
	add.s32 	%r7, %r6, %r24;
	setp.ge.u32 	%p3, %r7, %r3;
	@%p3 bra 	$L__BB0_5;
	shl.b32 	%r18, %r7, 2;
	add.s32 	%r20, %r11, %r18;
	ld.shared.f32 	%f9, [%r20];
	bra.uni 	$L__BB0_6;
$L__BB0_5:
	shl.b32 	%r14, %r7, 2;
	add.s32 	%r16, %r11, %r14;
	mov.b32 	%r17, 0;
	st.shared.u32 	[%r16], %r17;
	mov.f32 	%f9, 0f00000000;
$L__BB0_6:
	shl.b32 	%r21, %r6, 2;
	add.s32 	%r23, %r11, %r21;
	ld.shared.f32 	%f5, [%r23];
	add.f32 	%f6, %f9, %f5;
	st.shared.f32 	[%r23], %f6;
$L__BB0_7:
	bar.sync 	0;
	setp.lt.u32 	%p4, %r5, %r3;
	mov.u32 	%r24, %r5;
	@%p4 bra 	$L__BB0_2;
$L__BB0_8:
	setp.ne.s32 	%p5, %r2, 0;
	@%p5 bra 	$L__BB0_10;
	ld.shared.f32 	%f7, [_ZZ6reducePfS_E5sdata];
	mul.f32 	%f8, %f7, 0f3D000000;
	cvta.to.global.u64 	%rd6, %rd1;
	mul.wide.u32 	%rd7, %r1, 4;
	add.s64 	%rd8, %rd6, %rd7;
	st.global.f32 	[%rd8], %f8;
	bar.sync 	0;
$L__BB0_10:
	ret;

}


// ===== COMPILED SASS (sm_100) =====

	.target	sm_100

	.elftype	@"ET_EXEC"


//--------------------- .note.nv.tkinfo           --------------------------
	.section	.note.nv.tkinfo,"",@"SHT_NOTE"
	.sectionflags	@"SHF_NOTE_NV_TKINFO"
	.tkinfo
        /*0018*/ 	.word	0x00000002
        /*0030*/ 	.string	""
        /*0030*/ 	.string	"ptxas"
        /*0030*/ 	.string	"Cuda compilation tools, release 13.0, V13.0.88"
        /*0030*/ 	.string	"Build cuda_13.0.r13.0/compiler.36424714_0"
        /*0030*/ 	.string	"-arch sm_100 -m 64 "



//--------------------- .note.nv.cuinfo           --------------------------
	.section	.note.nv.cuinfo,"",@"SHT_NOTE"
	.sectionflags	@"SHF_NOTE_NV_CUINFO"
        /*0018*/ 	.short	0x0002
        /*001a*/ 	.short	0x0064
        /*001c*/ 	.short	0x0082
	.zero		2


//--------------------- .nv.info                  --------------------------
	.section	.nv.info,"",@"SHT_CUDA_INFO"
	.align	4


	//----- nvinfo : EIATTR_REGCOUNT
	.align		4
        /*0000*/ 	.byte	0x04, 0x2f
        /*0002*/ 	.short	(.L_1 - .L_0)
	.align		4
.L_0:
        /*0004*/ 	.word	index@(_Z6reducePfS_)
        /*0008*/ 	.word	0x0000000a


	//----- nvinfo : EIATTR_FRAME_SIZE
	.align		4
.L_1:
        /*000c*/ 	.byte	0x04, 0x11
        /*000e*/ 	.short	(.L_3 - .L_2)
	.align		4
.L_2:
        /*0010*/ 	.word	index@(_Z6reducePfS_)
        /*0014*/ 	.word	0x00000000


	//----- nvinfo : EIATTR_MIN_STACK_SIZE
	.align		4
.L_3:
        /*0018*/ 	.byte	0x04, 0x12
        /*001a*/ 	.short	(.L_5 - .L_4)
	.align		4
.L_4:
        /*001c*/ 	.word	index@(_Z6reducePfS_)
        /*0020*/ 	.word	0x00000000
.L_5:


//--------------------- .nv.compat                --------------------------
	.section	.nv.compat,"",@"SHT_CUDA_COMPAT_INFO"
	.align	4
        /*0000*/ 	.byte	0x02, 0x09, 0x00, 0x00, 0x02, 0x02, 0x01, 0x00, 0x02, 0x05, 0x05, 0x00, 0x03, 0x07, 0x01, 0x01
        /*0010*/ 	.byte	0x02, 0x03, 0x00, 0x00, 0x02, 0x06, 0x01, 0x00, 0x04, 0x0b, 0x08, 0x00, 0x09, 0x00, 0x00, 0x00
        /*0020*/ 	.byte	0x00, 0x00, 0x00, 0x00


//--------------------- .nv.info._Z6reducePfS_    --------------------------
	.section	.nv.info._Z6reducePfS_,"",@"SHT_CUDA_INFO"
	.sectionflags	@""
	.align	4


	//----- nvinfo : EIATTR_CUDA_API_VERSION
	.align		4
        /*0000*/ 	.byte	0x04, 0x37
        /*0002*/ 	.short	(.L_7 - .L_6)
.L_6:
        /*0004*/ 	.word	0x00000082


	//----- nvinfo : EIATTR_KPARAM_INFO
	.align		4
.L_7:
        /*0008*/ 	.byte	0x04, 0x17
        /*000a*/ 	.short	(.L_9 - .L_8)
.L_8:
        /*000c*/ 	.word	0x00000000
        /*0010*/ 	.short	0x0001
        /*0012*/ 	.short	0x0008
        /*0014*/ 	.byte	0x00, 0xf5, 0x21, 0x00


	//----- nvinfo : EIATTR_KPARAM_INFO
	.align		4
.L_9:
        /*0018*/ 	.byte	0x04, 0x17
        /*001a*/ 	.short	(.L_11 - .L_10)
.L_10:
        /*001c*/ 	.word	0x00000000
        /*0020*/ 	.short	0x0000
        /*0022*/ 	.short	0x0000
        /*0024*/ 	.byte	0x00, 0xf5, 0x21, 0x00


	//----- nvinfo : EIATTR_SPARSE_MMA_MASK
	.align		4
.L_11:
        /*0028*/ 	.byte	0x03, 0x50
        /*002a*/ 	.short	0x0000


	//----- nvinfo : EIATTR_MAXREG_COUNT
	.align		4
        /*002c*/ 	.byte	0x03, 0x1b
        /*002e*/ 	.short	0x00ff


	//----- nvinfo : EIATTR_NUM_BARRIERS
	.align		4
        /*0030*/ 	.byte	0x02, 0x4c
        /*0032*/ 	.byte	0x01
	.zero		1


	//----- nvinfo : EIATTR_MERCURY_ISA_VERSION
	.align		4
        /*0034*/ 	.byte	0x03, 0x5f
        /*0036*/ 	.short	0x0101


	//----- nvinfo : EIATTR_VRC_CTA_INIT_COUNT
	.align		4
        /*0038*/ 	.byte	0x02, 0x4a
	.zero		1
	.zero		1


	//----- nvinfo : EIATTR_EXIT_INSTR_OFFSETS
	.align		4
        /*003c*/ 	.byte	0x04, 0x1c
        /*003e*/ 	.short	(.L_13 - .L_12)


	//   ....[0]....
.L_12:
        /*0040*/ 	.word	0x00000280


	//   ....[1]....
        /*0044*/ 	.word	0x00000320


	//----- nvinfo : EIATTR_CRS_STACK_SIZE
	.align		4
.L_13:
        /*0048*/ 	.byte	0x04, 0x1e
        /*004a*/ 	.short	(.L_15 - .L_14)
.L_14:
        /*004c*/ 	.word	0x00000000


	//----- nvinfo : EIATTR_CBANK_PARAM_SIZE
	.align		4
.L_15:
        /*0050*/ 	.byte	0x03, 0x19
        /*0052*/ 	.short	0x0010


	//----- nvinfo : EIATTR_PARAM_CBANK
	.align		4
        /*0054*/ 	.byte	0x04, 0x0a
        /*0056*/ 	.short	(.L_17 - .L_16)
	.align		4
.L_16:
        /*0058*/ 	.word	index@(.nv.constant0._Z6reducePfS_)
        /*005c*/ 	.short	0x0380
        /*005e*/ 	.short	0x0010


	//----- nvinfo : EIATTR_SW_WAR
	.align		4
.L_17:
        /*0060*/ 	.byte	0x04, 0x36
        /*0062*/ 	.short	(.L_19 - .L_18)
.L_18:
        /*0064*/ 	.word	0x00000008
.L_19:


//--------------------- .nv.callgraph             --------------------------
	.section	.nv.callgraph,"",@"SHT_CUDA_CALLGRAPH"
	.align	4
	.sectionentsize	8
	.align		4
        /*0000*/ 	.word	0x00000000
	.align		4
        /*0004*/ 	.word	0xffffffff
	.align		4
        /*0008*/ 	.word	0x00000000
	.align		4
        /*000c*/ 	.word	0xfffffffe
	.align		4
        /*0010*/ 	.word	0x00000000
	.align		4
        /*0014*/ 	.word	0xfffffffd
	.align		4
        /*0018*/ 	.word	0x00000000
	.align		4
        /*001c*/ 	.word	0xfffffffc


//--------------------- .text._Z6reducePfS_       --------------------------
	.section	.text._Z6reducePfS_,"ax",@progbits
	.align	128
        .global         _Z6reducePfS_
        .type           _Z6reducePfS_,@function
        .size           _Z6reducePfS_,(.L_x_5 - _Z6reducePfS_)
        .other          _Z6reducePfS_,@"STO_CUDA_ENTRY STV_DEFAULT"
_Z6reducePfS_:
.text._Z6reducePfS_:
[----:B------:R-:W-:Y:S01]  /*0000*/  LDC R1, c[0x0][0x37c] ;  /* 0x0000df00ff017b82 */ /* 0x000fe20000000800 */
[----:B------:R-:W0:Y:S07]  /*0010*/  S2R R7, SR_CTAID.X ;  /* 0x0000000000077919 */ /* 0x000e2e0000002500 */
[----:B------:R-:W1:Y:S01]  /*0020*/  LDC.64 R2, c[0x0][0x380] ;  /* 0x0000e000ff027b82 */ /* 0x000e620000000a00 */
[----:B------:R-:W0:Y:S01]  /*0030*/  LDCU UR4, c[0x0][0x370] ;  /* 0x00006e00ff0477ac */ /* 0x000e220008000800 */
[----:B------:R-:W0:Y:S01]  /*0040*/  S2R R4, SR_TID.X ;  /* 0x0000000000047919 */ /* 0x000e220000002100 */
[----:B------:R-:W2:Y:S01]  /*0050*/  LDCU.64 UR8, c[0x0][0x358] ;  /* 0x00006b00ff0877ac */ /* 0x000ea20008000a00 */
[----:B0-----:R-:W-:-:S04]  /*0060*/  IMAD R5, R4, UR4, R7 ;  /* 0x0000000404057c24 */ /* 0x001fc8000f8e0207 */
[----:B-1----:R-:W-:-:S06]  /*0070*/  IMAD.WIDE R2, R5, 0x4, R2 ;  /* 0x0000000405027825 */ /* 0x002fcc00078e0202 */
[----:B--2---:R-:W2:Y:S01]  /*0080*/  LDG.E R2, desc[UR8][R2.64] ;  /* 0x0000000802027981 */ /* 0x004ea2000c1e1900 */
[----:B------:R-:W0:Y:S01]  /*0090*/  S2UR UR5, SR_CgaCtaId ;  /* 0x00000000000579c3 */ /* 0x000e220000008800 */
[----:B------:R-:W-:Y:S01]  /*00a0*/  UMOV UR4, 0x400 ;  /* 0x0000040000047882 */ /* 0x000fe20000000000 */
[----:B------:R-:W1:Y:S02]  /*00b0*/  LDCU UR7, c[0x0][0x360] ;  /* 0x00006c00ff0777ac */ /* 0x000e640008000800 */
[----:B-1----:R-:W-:Y:S02]  /*00c0*/  UISETP.GE.U32.AND UP0, UPT, UR7, 0x2, UPT ;  /* 0x000000020700788c */ /* 0x002fe4000bf06070 */
[----:B0-----:R-:W-:-:S06]  /*00d0*/  ULEA UR4, UR5, UR4, 0x18 ;  /* 0x0000000405047291 */ /* 0x001fcc000f8ec0ff */
[----:B------:R-:W-:-:S05]  /*00e0*/  LEA R5, R4, UR4, 0x2 ;  /* 0x0000000404057c11 */ /* 0x000fca000f8e10ff */
[----:B--2---:R0:W-:Y:S01]  /*00f0*/  STS [R5], R2 ;  /* 0x0000000205007388 */ /* 0x0041e20000000800 */
[----:B------:R-:W-:Y:S06]  /*0100*/  BAR.SYNC.DEFER_BLOCKING 0x0 ;  /* 0x0000000000007b1d */ /* 0x000fec0000010000 */
[----:B------:R-:W-:Y:S05]  /*0110*/  BRA.U !UP0, `(.L_x_0) ;  /* 0x0000000108547547 */ /* 0x000fea000b800000 */
[----:B------:R-:W-:-:S05]  /*0120*/  UMOV UR5, 0x1 ;  /* 0x0000000100057882 */ /* 0x000fca0000000000 */
.L_x_3:
[----:B------:R-:W-:Y:S01]  /*0130*/  USHF.L.U32 UR6, UR5, 0x1, URZ ;  /* 0x0000000105067899 */ /* 0x000fe200080006ff */
[----:B------:R-:W-:Y:S05]  /*0140*/  BSSY.RECONVERGENT B0, `(.L_x_1) ;  /* 0x000000e000007945 */ /* 0x000fea0003800200 */
[----:B-1----:R-:W-:-:S05]  /*0150*/  IMAD R3, R4, UR6, RZ ;  /* 0x0000000604037c24 */ /* 0x002fca000f8e02ff */
[----:B------:R-:W-:-:S13]  /*0160*/  ISETP.GE.U32.AND P0, PT, R3, UR7, PT ;  /* 0x0000000703007c0c */ /* 0x000fda000bf06070 */
[----:B------:R-:W-:Y:S05]  /*0170*/  @P0 BRA `(.L_x_2) ;  /* 0x0000000000280947 */ /* 0x000fea0003800000 */
[C---:B------:R-:W-:Y:S02]  /*0180*/  IADD3 R0, PT, PT, R3.reuse, UR5, RZ ;  /* 0x0000000503007c10 */ /* 0x040fe4000fffe0ff */
[----:B------:R-:W-:Y:S02]  /*0190*/  LEA R3, R3, UR4, 0x2 ;  /* 0x0000000403037c11 */ /* 0x000fe4000f8e10ff */
[C---:B------:R-:W-:Y:S02]  /*01a0*/  ISETP.GE.U32.AND P0, PT, R0.reuse, UR7, PT ;  /* 0x0000000700007c0c */ /* 0x040fe4000bf06070 */
[----:B------:R-:W-:-:S11]  /*01b0*/  LEA R0, R0, UR4, 0x2 ;  /* 0x0000000400007c11 */ /* 0x000fd6000f8e10ff */
[----:B0-----:R-:W-:Y:S04]  /*01c0*/  @!P0 LDS R2, [R0] ;  /* 0x0000000000028984 */ /* 0x001fe80000000800 */
[----:B------:R-:W-:Y:S04]  /*01d0*/  @P0 STS [R0], RZ ;  /* 0x000000ff00000388 */ /* 0x000fe80000000800 */
[----:B------:R-:W0:Y:S01]  /*01e0*/  LDS R5, [R3] ;  /* 0x0000000003057984 */ /* 0x000e220000000800 */
[----:B------:R-:W-:-:S05]  /*01f0*/  @P0 MOV R2, RZ ;  /* 0x000000ff00020202 */ /* 0x000fca0000000f00 */
[----:B0-----:R-:W-:-:S05]  /*0200*/  FADD R2, R5, R2 ;  /* 0x0000000205027221 */ /* 0x001fca0000000000 */
[----:B------:R1:W-:Y:S02]  /*0210*/  STS [R3], R2 ;  /* 0x0000000203007388 */ /* 0x0003e40000000800 */
.L_x_2:
[----:B------:R-:W-:Y:S05]  /*0220*/  BSYNC.RECONVERGENT B0 ;  /* 0x0000000000007941 */ /* 0x000fea0003800200 */
.L_x_1:
[----:B------:R-:W-:Y:S01]  /*0230*/  BAR.SYNC.DEFER_BLOCKING 0x0 ;  /* 0x0000000000007b1d */ /* 0x000fe20000010000 */
[----:B------:R-:W-:-:S05]  /*0240*/  UISETP.GE.U32.AND UP0, UPT, UR6, UR7, UPT ;  /* 0x000000070600728c */ /* 0x000fca000bf06070 */
[----:B------:R-:W-:-:S04]  /*0250*/  UMOV UR5, UR6 ;  /* 0x0000000600057c82 */ /* 0x000fc80008000000 */
[----:B------:R-:W-:Y:S05]  /*0260*/  BRA.U !UP0, `(.L_x_3) ;  /* 0xfffffffd08b07547 */ /* 0x000fea000b83ffff */
.L_x_0:
[----:B------:R-:W-:-:S13]  /*0270*/  ISETP.NE.AND P0, PT, R4, RZ, PT ;  /* 0x000000ff0400720c */ /* 0x000fda0003f05270 */
[----:B------:R-:W-:Y:S05]  /*0280*/  @P0 EXIT ;  /* 0x000000000000094d */ /* 0x000fea0003800000 */
[----:B------:R-:W2:Y:S01]  /*0290*/  S2UR UR5, SR_CgaCtaId ;  /* 0x00000000000579c3 */ /* 0x000ea20000008800 */
[----:B------:R-:W-:-:S07]  /*02a0*/  UMOV UR4, 0x400 ;  /* 0x0000040000047882 */ /* 0x000fce0000000000 */
[----:B01----:R-:W0:Y:S01]  /*02b0*/  LDC.64 R2, c[0x0][0x388] ;  /* 0x0000e200ff027b82 */ /* 0x003e220000000a00 */
[----:B--2---:R-:W-:Y:S01]  /*02c0*/  ULEA UR4, UR5, UR4, 0x18 ;  /* 0x0000000405047291 */ /* 0x004fe2000f8ec0ff */
[----:B0-----:R-:W-:-:S08]  /*02d0*/  IMAD.WIDE.U32 R2, R7, 0x4, R2 ;  /* 0x0000000407027825 */ /* 0x001fd000078e0002 */
[----:B------:R-:W0:Y:S02]  /*02e0*/  LDS R0, [UR4] ;  /* 0x00000004ff007984 */ /* 0x000e240008000800 */
[----:B0-----:R-:W-:-:S05]  /*02f0*/  FMUL R5, R0, 0.03125 ;  /* 0x3d00000000057820 */ /* 0x001fca0000400000 */
[----:B------:R-:W-:Y:S01]  /*0300*/  STG.E desc[UR8][R2.64], R5 ;  /* 0x0000000502007986 */ /* 0x000fe2000c101908 */
[----:B------:R-:W-:Y:S06]  /*0310*/  BAR.SYNC.DEFER_BLOCKING 0x0 ;  /* 0x0000000000007b1d */ /* 0x000fec0000010000 */
[----:B------:R-:W-:Y:S05]  /*0320*/  EXIT ;  /* 0x000000000000794d */ /* 0x000fea0003800000 */
.L_x_4:
[----:B------:R-:W-:-:S00]  /*0330*/  BRA `(.L_x_4) ;  /* 0xfffffffc00fc7947 */ /* 0x000fc0000383ffff */
[----:B------:R-:W-:-:S00]  /*0340*/  NOP ;  /* 0x0000000000007918 */ /* 0x000fc00000000000 */
        /* <DEDUP_REMOVED lines=11> */
.L_x_5:


//--------------------- .nv.shared._Z6reducePfS_  --------------------------
	.section	.nv.shared._Z6reducePfS_,"aw",@nobits
	.sectionflags	@""
	.align	4
.nv.shared._Z6reducePfS_:
	.zero		1152


//--------------------- .nv.shared.reserved.0     --------------------------
	.section	.nv.shared.reserved.0,"aw",@nobits
	.weak		__nv_reservedSMEM_offset_0_alias
	.size		__nv_reservedSMEM_offset_0_alias, 0, 64
	.other		__nv_reservedSMEM_offset_0_alias,@"STO_CUDA_RESERVED_SHARED STV_DEFAULT"
__nv_reservedSMEM_offset_0_alias:
	.zero		0
	.zero		64


//--------------------- .nv.constant0._Z6reducePfS_ --------------------------
	.section	.nv.constant0._Z6reducePfS_,"a",@progbits
	.sectionflags	@""
	.align	4
.nv.constant0._Z6reducePfS_:
	.zero		912


//--------------------- SYMBOLS --------------------------

	.type		.nv.reservedSmem.offset0,@object
	.size		.nv.reservedSmem.offset0,0x4
	.type		.nv.reservedSmem.cap,@object
	.size		.nv.reservedSmem.cap,0x4
